//
// Generated by NVIDIA NVVM Compiler
//
// Compiler Build ID: CL-36424714
// Cuda compilation tools, release 13.0, V13.0.88
// Based on NVVM 20.0.0
//

.version 9.0
.target sm_100
.address_size 64

	// .globl	_Z6kernelPi
// _ZZ6kernelPiE10tmp_memory has been demoted
// _ZZ6kernelPiE11swap_memory has been demoted

.visible .entry _Z6kernelPi(
	.param .u64 .ptr .align 1 _Z6kernelPi_param_0
)
{
	.reg .pred 	%p<34>;
	.reg .b32 	%r<211>;
	.reg .b64 	%rd<5>;
	// demoted variable
	.shared .align 4 .b8 _ZZ6kernelPiE10tmp_memory[4096];
	// demoted variable
	.shared .align 4 .b8 _ZZ6kernelPiE11swap_memory[4096];
	ld.param.u64 	%rd2, [_Z6kernelPi_param_0];
	cvta.to.global.u64 	%rd3, %rd2;
	mov.u32 	%r1, %tid.x;
	mov.u32 	%r126, %ctaid.x;
	shl.b32 	%r127, %r126, 10;
	mov.u32 	%r2, %ntid.x;
	shl.b32 	%r128, %r1, 1;
	add.s32 	%r129, %r128, %r127;
	mul.wide.s32 	%rd4, %r129, 4;
	add.s64 	%rd1, %rd3, %rd4;
	ld.global.u32 	%r130, [%rd1];
	shl.b32 	%r131, %r1, 3;
	mov.u32 	%r132, _ZZ6kernelPiE10tmp_memory;
	add.s32 	%r3, %r132, %r131;
	st.shared.u32 	[%r3], %r130;
	ld.global.u32 	%r133, [%rd1+4];
	st.shared.u32 	[%r3+4], %r133;
	bar.sync 	0;
	shl.b32 	%r4, %r1, 2;
	mov.b32 	%r172, 2;
	mov.u32 	%r173, %r2;
$L__BB0_1:
	mov.u32 	%r5, %r172;
	setp.ge.u32 	%p1, %r1, %r173;
	@%p1 bra 	$L__BB0_64;
	mul.lo.s32 	%r7, %r5, %r1;
	shl.b32 	%r135, %r7, 2;
	add.s32 	%r8, %r132, %r135;
	shl.b32 	%r137, %r5, 1;
	add.s32 	%r9, %r8, %r137;
	add.s32 	%r10, %r9, %r137;
	max.s32 	%r11, %r5, 1;
	and.b32  	%r12, %r11, 3;
	setp.lt.s32 	%p2, %r5, 4;
	mov.b32 	%r196, 0;
	mov.u32 	%r194, %r8;
	mov.u32 	%r195, %r8;
	mov.u32 	%r192, %r9;
	mov.u32 	%r193, %r9;
	@%p2 bra 	$L__BB0_33;
	and.b32  	%r196, %r11, 2147483644;
	neg.s32 	%r175, %r196;
	mov.u32 	%r138, _ZZ6kernelPiE11swap_memory;
	mad.lo.s32 	%r139, %r4, %r5, %r138;
	add.s32 	%r174, %r139, 8;
	mov.u32 	%r194, %r8;
	mov.u32 	%r195, %r8;
	mov.u32 	%r192, %r9;
	mov.u32 	%r193, %r9;
$L__BB0_4:
	setp.ge.u32 	%p3, %r194, %r9;
	@%p3 bra 	$L__BB0_10;
	setp.ge.u32 	%p4, %r192, %r10;
	@%p4 bra 	$L__BB0_9;
	ld.shared.u32 	%r22, [%r195];
	ld.shared.u32 	%r23, [%r193];
	setp.ge.s32 	%p5, %r22, %r23;
	@%p5 bra 	$L__BB0_8;
	st.shared.u32 	[%r174+-8], %r22;
	add.s32 	%r194, %r194, 4;
	add.s32 	%r195, %r195, 4;
	bra.uni 	$L__BB0_11;
$L__BB0_8:
	st.shared.u32 	[%r174+-8], %r23;
	add.s32 	%r192, %r192, 4;
	add.s32 	%r193, %r193, 4;
	bra.uni 	$L__BB0_11;
$L__BB0_9:
	ld.shared.u32 	%r141, [%r195];
	st.shared.u32 	[%r174+-8], %r141;
	add.s32 	%r194, %r194, 4;
	add.s32 	%r195, %r195, 4;
	bra.uni 	$L__BB0_11;
$L__BB0_10:
	ld.shared.u32 	%r140, [%r193];
	st.shared.u32 	[%r174+-8], %r140;
	add.s32 	%r192, %r192, 4;
	add.s32 	%r193, %r193, 4;
$L__BB0_11:
	setp.lt.u32 	%p6, %r194, %r9;
	@%p6 bra 	$L__BB0_13;
	ld.shared.u32 	%r142, [%r193];
	st.shared.u32 	[%r174+-4], %r142;
	add.s32 	%r192, %r192, 4;
	add.s32 	%r193, %r193, 4;
	bra.uni 	$L__BB0_18;
$L__BB0_13:
	setp.lt.u32 	%p7, %r192, %r10;
	@%p7 bra 	$L__BB0_15;
	ld.shared.u32 	%r143, [%r195];
	st.shared.u32 	[%r174+-4], %r143;
	add.s32 	%r194, %r194, 4;
	add.s32 	%r195, %r195, 4;
	bra.uni 	$L__BB0_18;
$L__BB0_15:
	ld.shared.u32 	%r40, [%r195];
	ld.shared.u32 	%r41, [%r193];
	setp.lt.s32 	%p8, %r40, %r41;
	@%p8 bra 	$L__BB0_17;
	st.shared.u32 	[%r174+-4], %r41;
	add.s32 	%r192, %r192, 4;
	add.s32 	%r193, %r193, 4;
	bra.uni 	$L__BB0_18;
$L__BB0_17:
	st.shared.u32 	[%r174+-4], %r40;
	add.s32 	%r194, %r194, 4;
	add.s32 	%r195, %r195, 4;
$L__BB0_18:
	setp.lt.u32 	%p9, %r194, %r9;
	@%p9 bra 	$L__BB0_20;
	ld.shared.u32 	%r144, [%r193];
	st.shared.u32 	[%r174], %r144;
	add.s32 	%r192, %r192, 4;
	add.s32 	%r193, %r193, 4;
	bra.uni 	$L__BB0_25;
$L__BB0_20:
	setp.lt.u32 	%p10, %r192, %r10;
	@%p10 bra 	$L__BB0_22;
	ld.shared.u32 	%r145, [%r195];
	st.shared.u32 	[%r174], %r145;
	add.s32 	%r194, %r194, 4;
	add.s32 	%r195, %r195, 4;
	bra.uni 	$L__BB0_25;
$L__BB0_22:
	ld.shared.u32 	%r54, [%r195];
	ld.shared.u32 	%r55, [%r193];
	setp.lt.s32 	%p11, %r54, %r55;
	@%p11 bra 	$L__BB0_24;
	st.shared.u32 	[%r174], %r55;
	add.s32 	%r192, %r192, 4;
	add.s32 	%r193, %r193, 4;
	bra.uni 	$L__BB0_25;
$L__BB0_24:
	st.shared.u32 	[%r174], %r54;
	add.s32 	%r194, %r194, 4;
	add.s32 	%r195, %r195, 4;
$L__BB0_25:
	setp.lt.u32 	%p12, %r194, %r9;
	@%p12 bra 	$L__BB0_27;
	ld.shared.u32 	%r146, [%r193];
	st.shared.u32 	[%r174+4], %r146;
	add.s32 	%r192, %r192, 4;
	add.s32 	%r193, %r193, 4;
	bra.uni 	$L__BB0_32;
$L__BB0_27:
	setp.lt.u32 	%p13, %r192, %r10;
	@%p13 bra 	$L__BB0_29;
	ld.shared.u32 	%r147, [%r195];
	st.shared.u32 	[%r174+4], %r147;
	add.s32 	%r194, %r194, 4;
	add.s32 	%r195, %r195, 4;
	bra.uni 	$L__BB0_32;
$L__BB0_29:
	ld.shared.u32 	%r68, [%r195];
	ld.shared.u32 	%r69, [%r193];
	setp.lt.s32 	%p14, %r68, %r69;
	@%p14 bra 	$L__BB0_31;
	st.shared.u32 	[%r174+4], %r69;
	add.s32 	%r192, %r192, 4;
	add.s32 	%r193, %r193, 4;
	bra.uni 	$L__BB0_32;
$L__BB0_31:
	st.shared.u32 	[%r174+4], %r68;
	add.s32 	%r194, %r194, 4;
	add.s32 	%r195, %r195, 4;
$L__BB0_32:
	add.s32 	%r175, %r175, 4;
	add.s32 	%r174, %r174, 16;
	setp.ne.s32 	%p15, %r175, 0;
	@%p15 bra 	$L__BB0_4;
$L__BB0_33:
	mov.u32 	%r149, _ZZ6kernelPiE11swap_memory;
	add.s32 	%r85, %r149, %r135;
	setp.eq.s32 	%p16, %r12, 0;
	@%p16 bra 	$L__BB0_57;
	setp.lt.u32 	%p17, %r194, %r9;
	shl.b32 	%r150, %r196, 2;
	add.s32 	%r86, %r85, %r150;
	@%p17 bra 	$L__BB0_36;
	ld.shared.u32 	%r151, [%r193];
	st.shared.u32 	[%r86], %r151;
	add.s32 	%r192, %r192, 4;
	add.s32 	%r193, %r193, 4;
	bra.uni 	$L__BB0_41;
$L__BB0_36:
	setp.lt.u32 	%p18, %r192, %r10;
	@%p18 bra 	$L__BB0_38;
	ld.shared.u32 	%r152, [%r195];
	st.shared.u32 	[%r86], %r152;
	add.s32 	%r194, %r194, 4;
	add.s32 	%r195, %r195, 4;
	bra.uni 	$L__BB0_41;
$L__BB0_38:
	ld.shared.u32 	%r91, [%r195];
	ld.shared.u32 	%r92, [%r193];
	setp.lt.s32 	%p19, %r91, %r92;
	@%p19 bra 	$L__BB0_40;
	st.shared.u32 	[%r86], %r92;
	add.s32 	%r192, %r192, 4;
	add.s32 	%r193, %r193, 4;
	bra.uni 	$L__BB0_41;
$L__BB0_40:
	st.shared.u32 	[%r86], %r91;
	add.s32 	%r194, %r194, 4;
	add.s32 	%r195, %r195, 4;
$L__BB0_41:
	setp.eq.s32 	%p20, %r12, 1;
	@%p20 bra 	$L__BB0_57;
	setp.lt.u32 	%p21, %r194, %r9;
	@%p21 bra 	$L__BB0_44;
	ld.shared.u32 	%r153, [%r193];
	st.shared.u32 	[%r86+4], %r153;
	add.s32 	%r192, %r192, 4;
	add.s32 	%r193, %r193, 4;
	bra.uni 	$L__BB0_49;
$L__BB0_44:
	setp.lt.u32 	%p22, %r192, %r10;
	@%p22 bra 	$L__BB0_46;
	ld.shared.u32 	%r154, [%r195];
	st.shared.u32 	[%r86+4], %r154;
	add.s32 	%r194, %r194, 4;
	add.s32 	%r195, %r195, 4;
	bra.uni 	$L__BB0_49;
$L__BB0_46:
	ld.shared.u32 	%r105, [%r195];
	ld.shared.u32 	%r106, [%r193];
	setp.lt.s32 	%p23, %r105, %r106;
	@%p23 bra 	$L__BB0_48;
	st.shared.u32 	[%r86+4], %r106;
	add.s32 	%r192, %r192, 4;
	add.s32 	%r193, %r193, 4;
	bra.uni 	$L__BB0_49;
$L__BB0_48:
	st.shared.u32 	[%r86+4], %r105;
	add.s32 	%r194, %r194, 4;
	add.s32 	%r195, %r195, 4;
$L__BB0_49:
	setp.eq.s32 	%p24, %r12, 2;
	@%p24 bra 	$L__BB0_57;
	setp.lt.u32 	%p25, %r194, %r9;
	@%p25 bra 	$L__BB0_52;
	ld.shared.u32 	%r155, [%r193];
	st.shared.u32 	[%r86+8], %r155;
	bra.uni 	$L__BB0_57;
$L__BB0_52:
	setp.lt.u32 	%p26, %r192, %r10;
	@%p26 bra 	$L__BB0_54;
	ld.shared.u32 	%r156, [%r195];
	st.shared.u32 	[%r86+8], %r156;
	bra.uni 	$L__BB0_57;
$L__BB0_54:
	ld.shared.u32 	%r115, [%r195];
	ld.shared.u32 	%r116, [%r193];
	setp.lt.s32 	%p27, %r115, %r116;
	@%p27 bra 	$L__BB0_56;
	st.shared.u32 	[%r86+8], %r116;
	bra.uni 	$L__BB0_57;
$L__BB0_56:
	st.shared.u32 	[%r86+8], %r115;
$L__BB0_57:
	setp.lt.s32 	%p28, %r5, 4;
	mov.b32 	%r210, 0;
	@%p28 bra 	$L__BB0_60;
	and.b32  	%r210, %r11, 2147483644;
	mov.b32 	%r209, 0;
$L__BB0_59:
	shl.b32 	%r159, %r209, 2;
	add.s32 	%r160, %r85, %r159;
	ld.shared.u32 	%r161, [%r160];
	add.s32 	%r162, %r8, %r159;
	st.shared.u32 	[%r162], %r161;
	ld.shared.u32 	%r163, [%r160+4];
	st.shared.u32 	[%r162+4], %r163;
	ld.shared.u32 	%r164, [%r160+8];
	st.shared.u32 	[%r162+8], %r164;
	ld.shared.u32 	%r165, [%r160+12];
	st.shared.u32 	[%r162+12], %r165;
	add.s32 	%r209, %r209, 4;
	setp.ne.s32 	%p29, %r209, %r210;
	@%p29 bra 	$L__BB0_59;
$L__BB0_60:
	setp.eq.s32 	%p30, %r12, 0;
	@%p30 bra 	$L__BB0_64;
	shl.b32 	%r166, %r210, 2;
	add.s32 	%r121, %r85, %r166;
	ld.shared.u32 	%r167, [%r121];
	add.s32 	%r122, %r8, %r166;
	st.shared.u32 	[%r122], %r167;
	setp.eq.s32 	%p31, %r12, 1;
	@%p31 bra 	$L__BB0_64;
	ld.shared.u32 	%r168, [%r121+4];
	st.shared.u32 	[%r122+4], %r168;
	setp.eq.s32 	%p32, %r12, 2;
	@%p32 bra 	$L__BB0_64;
	ld.shared.u32 	%r169, [%r121+8];
	st.shared.u32 	[%r122+8], %r169;
$L__BB0_64:
	shr.u32 	%r173, %r173, 1;
	shl.b32 	%r172, %r5, 1;
	bar.sync 	0;
	setp.le.u32 	%p33, %r5, %r2;
	@%p33 bra 	$L__BB0_1;
	ld.shared.u32 	%r170, [%r3];
	st.global.u32 	[%rd1], %r170;
	ld.shared.u32 	%r171, [%r3+4];
	st.global.u32 	[%rd1+4], %r171;
	ret;

}


// ===== COMPILED SASS (sm_100) =====

	.target	sm_100

	.elftype	@"ET_EXEC"


//--------------------- .note.nv.tkinfo           --------------------------
	.section	.note.nv.tkinfo,"",@"SHT_NOTE"
	.sectionflags	@"SHF_NOTE_NV_TKINFO"
	.tkinfo
        /*0018*/ 	.word	0x00000002
        /*0030*/ 	.string	""
        /*0030*/ 	.string	"ptxas"
        /*0030*/ 	.string	"Cuda compilation tools, release 13.0, V13.0.88"
        /*0030*/ 	.string	"Build cuda_13.0.r13.0/compiler.36424714_0"
        /*0030*/ 	.string	"-arch sm_100 -m 64 "



//--------------------- .note.nv.cuinfo           --------------------------
	.section	.note.nv.cuinfo,"",@"SHT_NOTE"
	.sectionflags	@"SHF_NOTE_NV_CUINFO"
        /*0018*/ 	.short	0x0002
        /*001a*/ 	.short	0x0064
        /*001c*/ 	.short	0x0082
	.zero		2


//--------------------- .nv.info                  --------------------------
	.section	.nv.info,"",@"SHT_CUDA_INFO"
	.align	4


	//----- nvinfo : EIATTR_REGCOUNT
	.align		4
        /*0000*/ 	.byte	0x04, 0x2f
        /*0002*/ 	.short	(.L_1 - .L_0)
	.align		4
.L_0:
        /*0004*/ 	.word	index@(_Z6kernelPi)
        /*0008*/ 	.word	0x0000001b


	//----- nvinfo : EIATTR_FRAME_SIZE
	.align		4
.L_1:
        /*000c*/ 	.byte	0x04, 0x11
        /*000e*/ 	.short	(.L_3 - .L_2)
	.align		4
.L_2:
        /*0010*/ 	.word	index@(_Z6kernelPi)
        /*0014*/ 	.word	0x00000000


	//----- nvinfo : EIATTR_MIN_STACK_SIZE
	.align		4
.L_3:
        /*0018*/ 	.byte	0x04, 0x12
        /*001a*/ 	.short	(.L_5 - .L_4)
	.align		4
.L_4:
        /*001c*/ 	.word	index@(_Z6kernelPi)
        /*0020*/ 	.word	0x00000000
.L_5:


//--------------------- .nv.compat                --------------------------
	.section	.nv.compat,"",@"SHT_CUDA_COMPAT_INFO"
	.align	4
        /*0000*/ 	.byte	0x02, 0x09, 0x00, 0x00, 0x02, 0x02, 0x01, 0x00, 0x02, 0x05, 0x05, 0x00, 0x03, 0x07, 0x01, 0x01
        /*0010*/ 	.byte	0x02, 0x03, 0x00, 0x00, 0x02, 0x06, 0x01, 0x00, 0x04, 0x0b, 0x08, 0x00, 0x09, 0x00, 0x00, 0x00
        /*0020*/ 	.byte	0x00, 0x00, 0x00, 0x00


//--------------------- .nv.info._Z6kernelPi      --------------------------
	.section	.nv.info._Z6kernelPi,"",@"SHT_CUDA_INFO"
	.sectionflags	@""
	.align	4


	//----- nvinfo : EIATTR_CUDA_API_VERSION
	.align		4
        /*0000*/ 	.byte	0x04, 0x37
        /*0002*/ 	.short	(.L_7 - .L_6)
.L_6:
        /*0004*/ 	.word	0x00000082


	//----- nvinfo : EIATTR_KPARAM_INFO
	.align		4
.L_7:
        /*0008*/ 	.byte	0x04, 0x17
        /*000a*/ 	.short	(.L_9 - .L_8)
.L_8:
        /*000c*/ 	.word	0x00000000
        /*0010*/ 	.short	0x0000
        /*0012*/ 	.short	0x0000
        /*0014*/ 	.byte	0x00, 0xf5, 0x21, 0x00


	//----- nvinfo : EIATTR_SPARSE_MMA_MASK
	.align		4
.L_9:
        /*0018*/ 	.byte	0x03, 0x50
        /*001a*/ 	.short	0x0000


	//----- nvinfo : EIATTR_MAXREG_COUNT
	.align		4
        /*001c*/ 	.byte	0x03, 0x1b
        /*001e*/ 	.short	0x00ff


	//----- nvinfo : EIATTR_NUM_BARRIERS
	.align		4
        /*0020*/ 	.byte	0x02, 0x4c
        /*0022*/ 	.byte	0x01
	.zero		1


	//----- nvinfo : EIATTR_MERCURY_ISA_VERSION
	.align		4
        /*0024*/ 	.byte	0x03, 0x5f
        /*0026*/ 	.short	0x0101


	//----- nvinfo : EIATTR_VRC_CTA_INIT_COUNT
	.align		4
        /*0028*/ 	.byte	0x02, 0x4a
	.zero		1
	.zero		1


	//----- nvinfo : EIATTR_EXIT_INSTR_OFFSETS
	.align		4
        /*002c*/ 	.byte	0x04, 0x1c
        /*002e*/ 	.short	(.L_11 - .L_10)


	//   ....[0]....
.L_10:
        /*0030*/ 	.word	0x000014a0


	//----- nvinfo : EIATTR_CRS_STACK_SIZE
	.align		4
.L_11:
        /*0034*/ 	.byte	0x04, 0x1e
        /*0036*/ 	.short	(.L_13 - .L_12)
.L_12:
        /*0038*/ 	.word	0x00000000


	//----- nvinfo : EIATTR_CBANK_PARAM_SIZE
	.align		4
.L_13:
        /*003c*/ 	.byte	0x03, 0x19
        /*003e*/ 	.short	0x0008


	//----- nvinfo : EIATTR_PARAM_CBANK
	.align		4
        /*0040*/ 	.byte	0x04, 0x0a
        /*0042*/ 	.short	(.L_15 - .L_14)
	.align		4
.L_14:
        /*0044*/ 	.word	index@(.nv.constant0._Z6kernelPi)
        /*0048*/ 	.short	0x0380
        /*004a*/ 	.short	0x0008


	//----- nvinfo : EIATTR_SW_WAR
	.align		4
.L_15:
        /*004c*/ 	.byte	0x04, 0x36
        /*004e*/ 	.short	(.L_17 - .L_16)
.L_16:
        /*0050*/ 	.word	0x00000008
.L_17:


//--------------------- .nv.callgraph             --------------------------
	.section	.nv.callgraph,"",@"SHT_CUDA_CALLGRAPH"
	.align	4
	.sectionentsize	8
	.align		4
        /*0000*/ 	.word	0x00000000
	.align		4
        /*0004*/ 	.word	0xffffffff
	.align		4
        /*0008*/ 	.word	0x00000000
	.align		4
        /*000c*/ 	.word	0xfffffffe
	.align		4
        /*0010*/ 	.word	0x00000000
	.align		4
        /*0014*/ 	.word	0xfffffffd
	.align		4
        /*0018*/ 	.word	0x00000000
	.align		4
        /*001c*/ 	.word	0xfffffffc


//--------------------- .text._Z6kernelPi         --------------------------
	.section	.text._Z6kernelPi,"ax",@progbits
	.align	128
        .global         _Z6kernelPi
        .type           _Z6kernelPi,@function
        .size           _Z6kernelPi,(.L_x_27 - _Z6kernelPi)
        .other          _Z6kernelPi,@"STO_CUDA_ENTRY STV_DEFAULT"
_Z6kernelPi:
.text._Z6kernelPi:
[----:B------:R-:W-:Y:S01]  /*0000*/  LDC R1, c[0x0][0x37c] ;  /* 0x0000df00ff017b82 */ /* 0x000fe20000000800 */
[----:B------:R-:W0:Y:S07]  /*0010*/  S2R R0, SR_TID.X ;  /* 0x0000000000007919 */ /* 0x000e2e0000002100 */
[----:B------:R-:W1:Y:S01]  /*0020*/  LDC.64 R2, c[0x0][0x380] ;  /* 0x0000e000ff027b82 */ /* 0x000e620000000a00 */
[----:B------:R-:W2:Y:S01]  /*0030*/  LDCU.64 UR10, c[0x0][0x358] ;  /* 0x00006b00ff0a77ac */ /* 0x000ea20008000a00 */
[----:B------:R-:W0:Y:S02]  /*0040*/  S2R R5, SR_CTAID.X ;  /* 0x0000000000057919 */ /* 0x000e240000002500 */
[----:B0-----:R-:W-:-:S04]  /*0050*/  IMAD R5, R5, 0x200, R0 ;  /* 0x0000020005057824 */ /* 0x001fc800078e0200 */
[----:B------:R-:W-:-:S04]  /*0060*/  IMAD.SHL.U32 R5, R5, 0x2, RZ ;  /* 0x0000000205057824 */ /* 0x000fc800078e00ff */
[----:B-1----:R-:W-:-:S05]  /*0070*/  IMAD.WIDE R2, R5, 0x4, R2 ;  /* 0x0000000405027825 */ /* 0x002fca00078e0202 */
[----:B--2---:R-:W2:Y:S04]  /*0080*/  LDG.E R8, desc[UR10][R2.64] ;  /* 0x0000000a02087981 */ /* 0x004ea8000c1e1900 */
[----:B------:R-:W2:Y:S01]  /*0090*/  LDG.E R9, desc[UR10][R2.64+0x4] ;  /* 0x0000040a02097981 */ /* 0x000ea2000c1e1900 */
[----:B------:R-:W0:Y:S01]  /*00a0*/  S2UR UR5, SR_CgaCtaId ;  /* 0x00000000000579c3 */ /* 0x000e220000008800 */
[----:B------:R-:W-:Y:S01]  /*00b0*/  UMOV UR4, 0x400 ;  /* 0x0000040000047882 */ /* 0x000fe20000000000 */
[----:B------:R-:W1:Y:S01]  /*00c0*/  LDCU UR7, c[0x0][0x360] ;  /* 0x00006c00ff0777ac */ /* 0x000e620008000800 */
[----:B------:R-:W-:Y:S01]  /*00d0*/  IMAD.MOV.U32 R7, RZ, RZ, 0x2 ;  /* 0x00000002ff077424 */ /* 0x000fe200078e00ff */
[----:B------:R-:W-:Y:S01]  /*00e0*/  SHF.L.U32 R5, R0, 0x2, RZ ;  /* 0x0000000200057819 */ /* 0x000fe200000006ff */
[----:B0-----:R-:W-:-:S03]  /*00f0*/  ULEA UR4, UR5, UR4, 0x18 ;  /* 0x0000000405047291 */ /* 0x001fc6000f8ec0ff */
[----:B-1----:R-:W-:-:S03]  /*0100*/  UMOV UR5, UR7 ;  /* 0x0000000700057c82 */ /* 0x002fc60008000000 */
[----:B------:R-:W-:-:S05]  /*0110*/  LEA R4, R0, UR4, 0x3 ;  /* 0x0000000400047c11 */ /* 0x000fca000f8e18ff */
[----:B--2---:R0:W-:Y:S01]  /*0120*/  STS.64 [R4], R8 ;  /* 0x0000000804007388 */ /* 0x0041e20000000a00 */
[----:B------:R-:W-:Y:S06]  /*0130*/  BAR.SYNC.DEFER_BLOCKING 0x0 ;  /* 0x0000000000007b1d */ /* 0x000fec0000010000 */
.L_x_25:
[----:B------:R-:W-:Y:S01]  /*0140*/  ISETP.GE.U32.AND P0, PT, R0, UR5, PT ;  /* 0x0000000500007c0c */ /* 0x000fe2000bf06070 */
[----:B------:R-:W-:-:S12]  /*0150*/  BSSY.RECONVERGENT B0, `(.L_x_0) ;  /* 0x000012c000007945 */ /* 0x000fd80003800200 */
[----:B01234-:R-:W-:Y:S05]  /*0160*/  @P0 BRA `(.L_x_1) ;  /* 0x0000001000a80947 */ /* 0x01ffea0003800000 */
[C---:B------:R-:W-:Y:S01]  /*0170*/  ISETP.GE.AND P0, PT, R7.reuse, 0x4, PT ;  /* 0x000000040700780c */ /* 0x040fe20003f06270 */
[----:B------:R-:W-:Y:S01]  /*0180*/  IMAD R16, R0, R7, RZ ;  /* 0x0000000700107224 */ /* 0x000fe200078e02ff */
[----:B0-----:R-:W-:Y:S01]  /*0190*/  VIMNMX R8, PT, PT, R7, 0x1, !PT ;  /* 0x0000000107087848 */ /* 0x001fe20007fe0100 */
[----:B------:R-:W-:-:S03]  /*01a0*/  IMAD.MOV.U32 R13, RZ, RZ, RZ ;  /* 0x000000ffff0d7224 */ /* 0x000fc600078e00ff */
[----:B------:R-:W-:Y:S02]  /*01b0*/  LEA R6, R16, UR4, 0x2 ;  /* 0x0000000410067c11 */ /* 0x000fe4000f8e10ff */
[----:B------:R-:W-:Y:S02]  /*01c0*/  LOP3.LUT R18, R8, 0x3, RZ, 0xc0, !PT ;  /* 0x0000000308127812 */ /* 0x000fe400078ec0ff */
[----:B------:R-:W-:Y:S01]  /*01d0*/  MOV R9, R6 ;  /* 0x0000000600097202 */ /* 0x000fe20000000f00 */
[C-C-:B------:R-:W-:Y:S02]  /*01e0*/  IMAD R10, R7.reuse, 0x2, R6.reuse ;  /* 0x00000002070a7824 */ /* 0x140fe400078e0206 */
[----:B------:R-:W-:Y:S02]  /*01f0*/  IMAD.MOV.U32 R15, RZ, RZ, R6 ;  /* 0x000000ffff0f7224 */ /* 0x000fe400078e0006 */
[--C-:B------:R-:W-:Y:S02]  /*0200*/  IMAD R11, R7, 0x2, R10.reuse ;  /* 0x00000002070b7824 */ /* 0x100fe400078e020a */
[----:B------:R-:W-:-:S02]  /*0210*/  IMAD.MOV.U32 R12, RZ, RZ, R10 ;  /* 0x000000ffff0c7224 */ /* 0x000fc400078e000a */
[----:B------:R-:W-:Y:S01]  /*0220*/  IMAD.MOV.U32 R14, RZ, RZ, R10 ;  /* 0x000000ffff0e7224 */ /* 0x000fe200078e000a */
[----:B------:R-:W-:Y:S06]  /*0230*/  @!P0 BRA `(.L_x_2) ;  /* 0x0000000400b88947 */ /* 0x000fec0003800000 */
[----:B------:R-:W0:Y:S01]  /*0240*/  S2UR UR8, SR_CgaCtaId ;  /* 0x00000000000879c3 */ /* 0x000e220000008800 */
[----:B------:R-:W-:Y:S01]  /*0250*/  UMOV UR6, 0x400 ;  /* 0x0000040000067882 */ /* 0x000fe20000000000 */
[----:B------:R-:W-:Y:S01]  /*0260*/  LOP3.LUT R13, R8, 0x7ffffffc, RZ, 0xc0, !PT ;  /* 0x7ffffffc080d7812 */ /* 0x000fe200078ec0ff */
[----:B------:R-:W-:Y:S01]  /*0270*/  UIADD3 UR6, UPT, UPT, UR6, 0x1000, URZ ;  /* 0x0000100006067890 */ /* 0x000fe2000fffe0ff */
[----:B------:R-:W-:Y:S01]  /*0280*/  MOV R15, R6 ;  /* 0x00000006000f7202 */ /* 0x000fe20000000f00 */
[----:B------:R-:W-:Y:S01]  /*0290*/  IMAD.MOV.U32 R9, RZ, RZ, R6 ;  /* 0x000000ffff097224 */ /* 0x000fe200078e0006 */
[----:B------:R-:W-:Y:S01]  /*02a0*/  IADD3 R19, PT, PT, -R13, RZ, RZ ;  /* 0x000000ff0d137210 */ /* 0x000fe20007ffe1ff */
[--C-:B------:R-:W-:Y:S02]  /*02b0*/  IMAD.MOV.U32 R12, RZ, RZ, R10.reuse ;  /* 0x000000ffff0c7224 */ /* 0x100fe400078e000a */
[----:B------:R-:W-:Y:S01]  /*02c0*/  IMAD.MOV.U32 R14, RZ, RZ, R10 ;  /* 0x000000ffff0e7224 */ /* 0x000fe200078e000a */
[----:B0-----:R-:W-:-:S06]  /*02d0*/  ULEA UR6, UR8, UR6, 0x18 ;  /* 0x0000000608067291 */ /* 0x001fcc000f8ec0ff */
[----:B------:R-:W-:-:S04]  /*02e0*/  IMAD R17, R5, R7, UR6 ;  /* 0x0000000605117e24 */ /* 0x000fc8000f8e0207 */
[----:B------:R-:W-:-:S07]  /*02f0*/  VIADD R17, R17, 0x8 ;  /* 0x0000000811117836 */ /* 0x000fce0000000000 */
.L_x_13:
[----:B------:R-:W-:Y:S01]  /*0300*/  ISETP.GE.U32.AND P1, PT, R15, R10, PT ;  /* 0x0000000a0f00720c */ /* 0x000fe20003f26070 */
[----:B------:R-:W-:Y:S01]  /*0310*/  VIADD R19, R19, 0x4 ;  /* 0x0000000413137836 */ /* 0x000fe20000000000 */
[----:B------:R-:W-:Y:S04]  /*0320*/  BSSY.RECONVERGENT B1, `(.L_x_3) ;  /* 0x0000018000017945 */ /* 0x000fe80003800200 */
[----:B------:R-:W-:-:S07]  /*0330*/  ISETP.NE.AND P0, PT, R19, RZ, PT ;  /* 0x000000ff1300720c */ /* 0x000fce0003f05270 */
[----:B------:R-:W-:Y:S06]  /*0340*/  @P1 BRA `(.L_x_4) ;  /* 0x0000000000441947 */ /* 0x000fec0003800000 */
[----:B------:R-:W-:-:S13]  /*0350*/  ISETP.GE.U32.AND P1, PT, R12, R11, PT ;  /* 0x0000000b0c00720c */ /* 0x000fda0003f26070 */
[----:B------:R-:W-:Y:S05]  /*0360*/  @P1 BRA `(.L_x_5) ;  /* 0x0000000000281947 */ /* 0x000fea0003800000 */
[----:B------:R-:W-:Y:S04]  /*0370*/  LDS R20, [R9] ;  /* 0x0000000009147984 */ /* 0x000fe80000000800 */
[----:B------:R-:W0:Y:S02]  /*0380*/  LDS R21, [R14] ;  /* 0x000000000e157984 */ /* 0x000e240000000800 */
[----:B0-----:R-:W-:-:S13]  /*0390*/  ISETP.GE.AND P1, PT, R20, R21, PT ;  /* 0x000000151400720c */ /* 0x001fda0003f26270 */
[----:B------:R1:W-:Y:S01]  /*03a0*/  @!P1 STS [R17+-0x8], R20 ;  /* 0xfffff81411009388 */ /* 0x0003e20000000800 */
[----:B------:R-:W-:Y:S01]  /*03b0*/  @!P1 VIADD R15, R15, 0x4 ;  /* 0x000000040f0f9836 */ /* 0x000fe20000000000 */
[----:B------:R-:W-:Y:S01]  /*03c0*/  @!P1 IADD3 R9, PT, PT, R9, 0x4, RZ ;  /* 0x0000000409099810 */ /* 0x000fe20007ffe0ff */
[----:B------:R-:W-:Y:S01]  /*03d0*/  @P1 VIADD R12, R12, 0x4 ;  /* 0x000000040c0c1836 */ /* 0x000fe20000000000 */
[----:B------:R1:W-:Y:S01]  /*03e0*/  @P1 STS [R17+-0x8], R21 ;  /* 0xfffff81511001388 */ /* 0x0003e20000000800 */
[----:B------:R-:W-:Y:S01]  /*03f0*/  @P1 VIADD R14, R14, 0x4 ;  /* 0x000000040e0e1836 */ /* 0x000fe20000000000 */
[----:B------:R-:W-:Y:S06]  /*0400*/  BRA `(.L_x_6) ;  /* 0x0000000000247947 */ /* 0x000fec0003800000 */
.L_x_5:
[----:B------:R0:W1:Y:S01]  /*0410*/  LDS R20, [R9] ;  /* 0x0000000009147984 */ /* 0x0000620000000800 */
[----:B------:R-:W-:Y:S01]  /*0420*/  VIADD R15, R15, 0x4 ;  /* 0x000000040f0f7836 */ /* 0x000fe20000000000 */
[----:B0-----:R-:W-:Y:S02]  /*0430*/  IADD3 R9, PT, PT, R9, 0x4, RZ ;  /* 0x0000000409097810 */ /* 0x001fe40007ffe0ff */
[----:B-1----:R2:W-:Y:S01]  /*0440*/  STS [R17+-0x8], R20 ;  /* 0xfffff81411007388 */ /* 0x0025e20000000800 */
[----:B------:R-:W-:Y:S05]  /*0450*/  BRA `(.L_x_6) ;  /* 0x0000000000107947 */ /* 0x000fea0003800000 */
.L_x_4:
[----:B------:R0:W1:Y:S01]  /*0460*/  LDS R20, [R14] ;  /* 0x000000000e147984 */ /* 0x0000620000000800 */
[----:B------:R-:W-:Y:S02]  /*0470*/  VIADD R12, R12, 0x4 ;  /* 0x000000040c0c7836 */ /* 0x000fe40000000000 */
[----:B0-----:R-:W-:Y:S01]  /*0480*/  VIADD R14, R14, 0x4 ;  /* 0x000000040e0e7836 */ /* 0x001fe20000000000 */
[----:B-1----:R0:W-:Y:S06]  /*0490*/  STS [R17+-0x8], R20 ;  /* 0xfffff81411007388 */ /* 0x0021ec0000000800 */
.L_x_6:
[----:B------:R-:W-:Y:S05]  /*04a0*/  BSYNC.RECONVERGENT B1 ;  /* 0x0000000000017941 */ /* 0x000fea0003800200 */
.L_x_3:
[----:B------:R-:W-:Y:S01]  /*04b0*/  ISETP.GE.U32.AND P1, PT, R15, R10, PT ;  /* 0x0000000a0f00720c */ /* 0x000fe20003f26070 */
[----:B------:R-:W-:-:S12]  /*04c0*/  BSSY.RECONVERGENT B1, `(.L_x_7) ;  /* 0x0000015000017945 */ /* 0x000fd80003800200 */
[----:B012---:R0:W1:Y:S01]  /*04d0*/  @P1 LDS R20, [R14] ;  /* 0x000000000e141984 */ /* 0x0070620000000800 */
[----:B------:R-:W-:Y:S01]  /*04e0*/  @P1 VIADD R12, R12, 0x4 ;  /* 0x000000040c0c1836 */ /* 0x000fe20000000000 */
[----:B0-----:R-:W-:Y:S02]  /*04f0*/  @P1 IADD3 R14, PT, PT, R14, 0x4, RZ ;  /* 0x000000040e0e1810 */ /* 0x001fe40007ffe0ff */
[----:B-1----:R0:W-:Y:S01]  /*0500*/  @P1 STS [R17+-0x4], R20 ;  /* 0xfffffc1411001388 */ /* 0x0021e20000000800 */
[----:B------:R-:W-:Y:S05]  /*0510*/  @P1 BRA `(.L_x_8) ;  /* 0x00000000003c1947 */ /* 0x000fea0003800000 */
[----:B------:R-:W-:-:S13]  /*0520*/  ISETP.GE.U32.AND P1, PT, R12, R11, PT ;  /* 0x0000000b0c00720c */ /* 0x000fda0003f26070 */
[----:B0-----:R0:W1:Y:S01]  /*0530*/  @P1 LDS R20, [R9] ;  /* 0x0000000009141984 */ /* 0x0010620000000800 */
[----:B------:R-:W-:Y:S02]  /*0540*/  @P1 VIADD R15, R15, 0x4 ;  /* 0x000000040f0f1836 */ /* 0x000fe40000000000 */
[----:B0-----:R-:W-:Y:S01]  /*0550*/  @P1 VIADD R9, R9, 0x4 ;  /* 0x0000000409091836 */ /* 0x001fe20000000000 */
[----:B-1----:R1:W-:Y:S01]  /*0560*/  @P1 STS [R17+-0x4], R20 ;  /* 0xfffffc1411001388 */ /* 0x0023e20000000800 */
[----:B------:R-:W-:Y:S05]  /*0570*/  @P1 BRA `(.L_x_8) ;  /* 0x0000000000241947 */ /* 0x000fea0003800000 */
[----:B-1----:R-:W-:Y:S04]  /*0580*/  LDS R20, [R9] ;  /* 0x0000000009147984 */ /* 0x002fe80000000800 */
[----:B------:R-:W0:Y:S02]  /*0590*/  LDS R21, [R14] ;  /* 0x000000000e157984 */ /* 0x000e240000000800 */
[----:B0-----:R-:W-:-:S13]  /*05a0*/  ISETP.GE.AND P1, PT, R20, R21, PT ;  /* 0x000000151400720c */ /* 0x001fda0003f26270 */
[----:B------:R2:W-:Y:S01]  /*05b0*/  @P1 STS [R17+-0x4], R21 ;  /* 0xfffffc1511001388 */ /* 0x0005e20000000800 */
[----:B------:R-:W-:Y:S01]  /*05c0*/  @P1 VIADD R12, R12, 0x4 ;  /* 0x000000040c0c1836 */ /* 0x000fe20000000000 */
[----:B------:R-:W-:Y:S01]  /*05d0*/  @P1 IADD3 R14, PT, PT, R14, 0x4, RZ ;  /* 0x000000040e0e1810 */ /* 0x000fe20007ffe0ff */
[----:B------:R-:W-:Y:S01]  /*05e0*/  @!P1 VIADD R15, R15, 0x4 ;  /* 0x000000040f0f9836 */ /* 0x000fe20000000000 */
[----:B------:R2:W-:Y:S01]  /*05f0*/  @!P1 STS [R17+-0x4], R20 ;  /* 0xfffffc1411009388 */ /* 0x0005e20000000800 */
[----:B------:R-:W-:-:S07]  /*0600*/  @!P1 VIADD R9, R9, 0x4 ;  /* 0x0000000409099836 */ /* 0x000fce0000000000 */
.L_x_8:
[----:B------:R-:W-:Y:S05]  /*0610*/  BSYNC.RECONVERGENT B1 ;  /* 0x0000000000017941 */ /* 0x000fea0003800200 */
.L_x_7:
[----:B------:R-:W-:Y:S01]  /*0620*/  ISETP.GE.U32.AND P1, PT, R15, R10, PT ;  /* 0x0000000a0f00720c */ /* 0x000fe20003f26070 */
[----:B------:R-:W-:-:S12]  /*0630*/  BSSY.RECONVERGENT B1, `(.L_x_9) ;  /* 0x0000015000017945 */ /* 0x000fd80003800200 */
[----:B012---:R0:W1:Y:S01]  /*0640*/  @P1 LDS R20, [R14] ;  /* 0x000000000e141984 */ /* 0x0070620000000800 */
[----:B------:R-:W-:Y:S01]  /*0650*/  @P1 VIADD R12, R12, 0x4 ;  /* 0x000000040c0c1836 */ /* 0x000fe20000000000 */
[----:B0-----:R-:W-:Y:S02]  /*0660*/  @P1 IADD3 R14, PT, PT, R14, 0x4, RZ ;  /* 0x000000040e0e1810 */ /* 0x001fe40007ffe0ff */
[----:B-1----:R0:W-:Y:S01]  /*0670*/  @P1 STS [R17], R20 ;  /* 0x0000001411001388 */ /* 0x0021e20000000800 */
[----:B------:R-:W-:Y:S05]  /*0680*/  @P1 BRA `(.L_x_10) ;  /* 0x00000000003c1947 */ /* 0x000fea0003800000 */
[----:B------:R-:W-:-:S13]  /*0690*/  ISETP.GE.U32.AND P1, PT, R12, R11, PT ;  /* 0x0000000b0c00720c */ /* 0x000fda0003f26070 */
[----:B0-----:R0:W1:Y:S01]  /*06a0*/  @P1 LDS R20, [R9] ;  /* 0x0000000009141984 */ /* 0x0010620000000800 */
[----:B------:R-:W-:Y:S02]  /*06b0*/  @P1 VIADD R15, R15, 0x4 ;  /* 0x000000040f0f1836 */ /* 0x000fe40000000000 */
[----:B0-----:R-:W-:Y:S01]  /*06c0*/  @P1 VIADD R9, R9, 0x4 ;  /* 0x0000000409091836 */ /* 0x001fe20000000000 */
[----:B-1----:R1:W-:Y:S01]  /*06d0*/  @P1 STS [R17], R20 ;  /* 0x0000001411001388 */ /* 0x0023e20000000800 */
[----:B------:R-:W-:Y:S05]  /*06e0*/  @P1 BRA `(.L_x_10) ;  /* 0x0000000000241947 */ /* 0x000fea0003800000 */
[----:B-1----:R-:W-:Y:S04]  /*06f0*/  LDS R20, [R9] ;  /* 0x0000000009147984 */ /* 0x002fe80000000800 */
[----:B------:R-:W0:Y:S02]  /*0700*/  LDS R21, [R14] ;  /* 0x000000000e157984 */ /* 0x000e240000000800 */
[----:B0-----:R-:W-:-:S13]  /*0710*/  ISETP.GE.AND P1, PT, R20, R21, PT ;  /* 0x000000151400720c */ /* 0x001fda0003f26270 */
[----:B------:R2:W-:Y:S01]  /*0720*/  @P1 STS [R17], R21 ;  /* 0x0000001511001388 */ /* 0x0005e20000000800 */
[----:B------:R-:W-:Y:S01]  /*0730*/  @P1 VIADD R12, R12, 0x4 ;  /* 0x000000040c0c1836 */ /* 0x000fe20000000000 */
[----:B------:R-:W-:Y:S01]  /*0740*/  @P1 IADD3 R14, PT, PT, R14, 0x4, RZ ;  /* 0x000000040e0e1810 */ /* 0x000fe20007ffe0ff */
[----:B------:R-:W-:Y:S01]  /*0750*/  @!P1 VIADD R15, R15, 0x4 ;  /* 0x000000040f0f9836 */ /* 0x000fe20000000000 */
[----:B------:R2:W-:Y:S01]  /*0760*/  @!P1 STS [R17], R20 ;  /* 0x0000001411009388 */ /* 0x0005e20000000800 */
[----:B------:R-:W-:-:S07]  /*0770*/  @!P1 VIADD R9, R9, 0x4 ;  /* 0x0000000409099836 */ /* 0x000fce0000000000 */
.L_x_10:
[----:B------:R-:W-:Y:S05]  /*0780*/  BSYNC.RECONVERGENT B1 ;  /* 0x0000000000017941 */ /* 0x000fea0003800200 */
.L_x_9:
[----:B------:R-:W-:Y:S01]  /*0790*/  ISETP.GE.U32.AND P1, PT, R15, R10, PT ;  /* 0x0000000a0f00720c */ /* 0x000fe20003f26070 */
[----:B------:R-:W-:-:S12]  /*07a0*/  BSSY.RECONVERGENT B1, `(.L_x_11) ;  /* 0x0000015000017945 */ /* 0x000fd80003800200 */
[----:B012---:R0:W1:Y:S01]  /*07b0*/  @P1 LDS R20, [R14] ;  /* 0x000000000e141984 */ /* 0x0070620000000800 */
[----:B------:R-:W-:Y:S01]  /*07c0*/  @P1 VIADD R12, R12, 0x4 ;  /* 0x000000040c0c1836 */ /* 0x000fe20000000000 */
[----:B0-----:R-:W-:Y:S02]  /*07d0*/  @P1 IADD3 R14, PT, PT, R14, 0x4, RZ ;  /* 0x000000040e0e1810 */ /* 0x001fe40007ffe0ff */
[----:B-1----:R0:W-:Y:S01]  /*07e0*/  @P1 STS [R17+0x4], R20 ;  /* 0x0000041411001388 */ /* 0x0021e20000000800 */
[----:B------:R-:W-:Y:S05]  /*07f0*/  @P1 BRA `(.L_x_12) ;  /* 0x00000000003c1947 */ /* 0x000fea0003800000 */
[----:B------:R-:W-:-:S13]  /*0800*/  ISETP.GE.U32.AND P1, PT, R12, R11, PT ;  /* 0x0000000b0c00720c */ /* 0x000fda0003f26070 */
[----:B0-----:R0:W1:Y:S01]  /*0810*/  @P1 LDS R20, [R9] ;  /* 0x0000000009141984 */ /* 0x0010620000000800 */
[----:B------:R-:W-:Y:S02]  /*0820*/  @P1 VIADD R15, R15, 0x4 ;  /* 0x000000040f0f1836 */ /* 0x000fe40000000000 */
[----:B0-----:R-:W-:Y:S01]  /*0830*/  @P1 VIADD R9, R9, 0x4 ;  /* 0x0000000409091836 */ /* 0x001fe20000000000 */
[----:B-1----:R1:W-:Y:S01]  /*0840*/  @P1 STS [R17+0x4], R20 ;  /* 0x0000041411001388 */ /* 0x0023e20000000800 */
[----:B------:R-:W-:Y:S05]  /*0850*/  @P1 BRA `(.L_x_12) ;  /* 0x0000000000241947 */ /* 0x000fea0003800000 */
[----:B-1----:R-:W-:Y:S04]  /*0860*/  LDS R20, [R9] ;  /* 0x0000000009147984 */ /* 0x002fe80000000800 */
[----:B------:R-:W0:Y:S02]  /*0870*/  LDS R21, [R14] ;  /* 0x000000000e157984 */ /* 0x000e240000000800 */
[----:B0-----:R-:W-:-:S13]  /*0880*/  ISETP.GE.AND P1, PT, R20, R21, PT ;  /* 0x000000151400720c */ /* 0x001fda0003f26270 */
[----:B------:R2:W-:Y:S01]  /*0890*/  @P1 STS [R17+0x4], R21 ;  /* 0x0000041511001388 */ /* 0x0005e20000000800 */
[----:B------:R-:W-:Y:S01]  /*08a0*/  @P1 VIADD R12, R12, 0x4 ;  /* 0x000000040c0c1836 */ /* 0x000fe20000000000 */
[----:B------:R-:W-:Y:S01]  /*08b0*/  @P1 IADD3 R14, PT, PT, R14, 0x4, RZ ;  /* 0x000000040e0e1810 */ /* 0x000fe20007ffe0ff */
[----:B------:R-:W-:Y:S01]  /*08c0*/  @!P1 VIADD R15, R15, 0x4 ;  /* 0x000000040f0f9836 */ /* 0x000fe20000000000 */
[----:B------:R2:W-:Y:S01]  /*08d0*/  @!P1 STS [R17+0x4], R20 ;  /* 0x0000041411009388 */ /* 0x0005e20000000800 */
[----:B------:R-:W-:-:S07]  /*08e0*/  @!P1 VIADD R9, R9, 0x4 ;  /* 0x0000000409099836 */ /* 0x000fce0000000000 */
.L_x_12:
[----:B------:R-:W-:Y:S05]  /*08f0*/  BSYNC.RECONVERGENT B1 ;  /* 0x0000000000017941 */ /* 0x000fea0003800200 */
.L_x_11:
[----:B012---:R-:W-:Y:S01]  /*0900*/  VIADD R17, R17, 0x10 ;  /* 0x0000001011117836 */ /* 0x007fe20000000000 */
[----:B------:R-:W-:Y:S06]  /*0910*/  @P0 BRA `(.L_x_13) ;  /* 0xfffffff800780947 */ /* 0x000fec000383ffff */
.L_x_2:
[----:B------:R-:W0:Y:S01]  /*0920*/  S2UR UR8, SR_CgaCtaId ;  /* 0x00000000000879c3 */ /* 0x000e220000008800 */
[----:B------:R-:W-:Y:S01]  /*0930*/  UMOV UR6, 0x400 ;  /* 0x0000040000067882 */ /* 0x000fe20000000000 */
[----:B------:R-:W-:Y:S01]  /*0940*/  ISETP.NE.AND P0, PT, R18, RZ, PT ;  /* 0x000000ff1200720c */ /* 0x000fe20003f05270 */
[----:B------:R-:W-:-:S04]  /*0950*/  UIADD3 UR6, UPT, UPT, UR6, 0x1000, URZ ;  /* 0x0000100006067890 */ /* 0x000fc8000fffe0ff */
[----:B0-----:R-:W-:-:S06]  /*0960*/  ULEA UR6, UR8, UR6, 0x18 ;  /* 0x0000000608067291 */ /* 0x001fcc000f8ec0ff */
[----:B------:R-:W-:Y:S02]  /*0970*/  LEA R16, R16, UR6, 0x2 ;  /* 0x0000000610107c11 */ /* 0x000fe4000f8e10ff */
[----:B------:R-:W-:Y:S05]  /*0980*/  @!P0 BRA `(.L_x_14) ;  /* 0x00000004000c8947 */ /* 0x000fea0003800000 */
[----:B------:R-:W-:Y:S01]  /*0990*/  ISETP.GE.U32.AND P1, PT, R15, R10, PT ;  /* 0x0000000a0f00720c */ /* 0x000fe20003f26070 */
[----:B------:R-:W-:Y:S01]  /*09a0*/  IMAD.MOV.U32 R22, RZ, RZ, R12 ;  /* 0x000000ffff167224 */ /* 0x000fe200078e000c */
[----:B------:R-:W-:Y:S01]  /*09b0*/  LEA R13, R13, R16, 0x2 ;  /* 0x000000100d0d7211 */ /* 0x000fe200078e10ff */
[----:B------:R-:W-:Y:S01]  /*09c0*/  BSSY.RECONVERGENT B1, `(.L_x_15) ;  /* 0x0000016000017945 */ /* 0x000fe20003800200 */
[----:B------:R-:W-:-:S09]  /*09d0*/  ISETP.NE.AND P0, PT, R18, 0x1, PT ;  /* 0x000000011200780c */ /* 0x000fd20003f05270 */
[----:B------:R0:W1:Y:S01]  /*09e0*/  @P1 LDS R20, [R14] ;  /* 0x000000000e141984 */ /* 0x0000620000000800 */
[----:B------:R-:W-:Y:S02]  /*09f0*/  @P1 VIADD R22, R22, 0x4 ;  /* 0x0000000416161836 */ /* 0x000fe40000000000 */
[----:B0-----:R-:W-:Y:S01]  /*0a00*/  @P1 VIADD R14, R14, 0x4 ;  /* 0x000000040e0e1836 */ /* 0x001fe20000000000 */
[----:B-1----:R0:W-:Y:S01]  /*0a10*/  @P1 STS [R13], R20 ;  /* 0x000000140d001388 */ /* 0x0021e20000000800 */
[----:B------:R-:W-:Y:S05]  /*0a20*/  @P1 BRA `(.L_x_16) ;  /* 0x00000000003c1947 */ /* 0x000fea0003800000 */
[----:B------:R-:W-:-:S13]  /*0a30*/  ISETP.GE.U32.AND P1, PT, R22, R11, PT ;  /* 0x0000000b1600720c */ /* 0x000fda0003f26070 */
[----:B------:R1:W2:Y:S01]  /*0a40*/  @P1 LDS R12, [R9] ;  /* 0x00000000090c1984 */ /* 0x0002a20000000800 */
[----:B------:R-:W-:Y:S01]  /*0a50*/  @P1 IADD3 R15, PT, PT, R15, 0x4, RZ ;  /* 0x000000040f0f1810 */ /* 0x000fe20007ffe0ff */
[----:B-1----:R-:W-:Y:S02]  /*0a60*/  @P1 VIADD R9, R9, 0x4 ;  /* 0x0000000409091836 */ /* 0x002fe40000000000 */
[----:B--2---:R1:W-:Y:S01]  /*0a70*/  @P1 STS [R13], R12 ;  /* 0x0000000c0d001388 */ /* 0x0043e20000000800 */
[----:B------:R-:W-:Y:S05]  /*0a80*/  @P1 BRA `(.L_x_16) ;  /* 0x0000000000241947 */ /* 0x000fea0003800000 */
[----:B-1----:R-:W-:Y:S04]  /*0a90*/  LDS R12, [R9] ;  /* 0x00000000090c7984 */ /* 0x002fe80000000800 */
[----:B------:R-:W1:Y:S02]  /*0aa0*/  LDS R17, [R14] ;  /* 0x000000000e117984 */ /* 0x000e640000000800 */
[----:B-1----:R-:W-:-:S13]  /*0ab0*/  ISETP.GE.AND P1, PT, R12, R17, PT ;  /* 0x000000110c00720c */ /* 0x002fda0003f26270 */
[----:B------:R2:W-:Y:S01]  /*0ac0*/  @P1 STS [R13], R17 ;  /* 0x000000110d001388 */ /* 0x0005e20000000800 */
[----:B------:R-:W-:Y:S01]  /*0ad0*/  @P1 VIADD R22, R22, 0x4 ;  /* 0x0000000416161836 */ /* 0x000fe20000000000 */
[----:B------:R-:W-:Y:S01]  /*0ae0*/  @!P1 IADD3 R15, PT, PT, R15, 0x4, RZ ;  /* 0x000000040f0f9810 */ /* 0x000fe20007ffe0ff */
[----:B------:R-:W-:Y:S01]  /*0af0*/  @P1 VIADD R14, R14, 0x4 ;  /* 0x000000040e0e1836 */ /* 0x000fe20000000000 */
[----:B------:R2:W-:Y:S01]  /*0b00*/  @!P1 STS [R13], R12 ;  /* 0x0000000c0d009388 */ /* 0x0005e20000000800 */
[----:B------:R-:W-:-:S07]  /*0b10*/  @!P1 VIADD R9, R9, 0x4 ;  /* 0x0000000409099836 */ /* 0x000fce0000000000 */
.L_x_16:
[----:B------:R-:W-:Y:S05]  /*0b20*/  BSYNC.RECONVERGENT B1 ;  /* 0x0000000000017941 */ /* 0x000fea0003800200 */
.L_x_15:
[----:B------:R-:W-:Y:S04]  /*0b30*/  BSSY.RECONVERGENT B1, `(.L_x_14) ;  /* 0x0000028000017945 */ /* 0x000fe80003800200 */
[----:B------:R-:W-:Y:S05]  /*0b40*/  @!P0 BRA `(.L_x_17) ;  /* 0x0000000000988947 */ /* 0x000fea0003800000 */
[----:B------:R-:W-:Y:S01]  /*0b50*/  ISETP.GE.U32.AND P1, PT, R15, R10, PT ;  /* 0x0000000a0f00720c */ /* 0x000fe20003f26070 */
[----:B------:R-:W-:Y:S01]  /*0b60*/  BSSY.RECONVERGENT B2, `(.L_x_18) ;  /* 0x0000016000027945 */ /* 0x000fe20003800200 */
[----:B------:R-:W-:-:S11]  /*0b70*/  ISETP.NE.AND P0, PT, R18, 0x2, PT ;  /* 0x000000021200780c */ /* 0x000fd60003f05270 */
[----:B-12---:R1:W2:Y:S01]  /*0b80*/  @P1 LDS R12, [R14] ;  /* 0x000000000e0c1984 */ /* 0x0062a20000000800 */
[----:B------:R-:W-:Y:S02]  /*0b90*/  @P1 VIADD R22, R22, 0x4 ;  /* 0x0000000416161836 */ /* 0x000fe40000000000 */
[----:B-1----:R-:W-:Y:S01]  /*0ba0*/  @P1 VIADD R14, R14, 0x4 ;  /* 0x000000040e0e1836 */ /* 0x002fe20000000000 */
[----:B--2---:R1:W-:Y:S01]  /*0bb0*/  @P1 STS [R13+0x4], R12 ;  /* 0x0000040c0d001388 */ /* 0x0043e20000000800 */
[----:B------:R-:W-:Y:S05]  /*0bc0*/  @P1 BRA `(.L_x_19) ;  /* 0x00000000003c1947 */ /* 0x000fea0003800000 */
[----:B------:R-:W-:-:S13]  /*0bd0*/  ISETP.GE.U32.AND P1, PT, R22, R11, PT ;  /* 0x0000000b1600720c */ /* 0x000fda0003f26070 */
[----:B-1----:R1:W2:Y:S01]  /*0be0*/  @P1 LDS R12, [R9] ;  /* 0x00000000090c1984 */ /* 0x0022a20000000800 */
[----:B------:R-:W-:Y:S01]  /*0bf0*/  @P1 IADD3 R15, PT, PT, R15, 0x4, RZ ;  /* 0x000000040f0f1810 */ /* 0x000fe20007ffe0ff */
[----:B-1----:R-:W-:Y:S02]  /*0c00*/  @P1 VIADD R9, R9, 0x4 ;  /* 0x0000000409091836 */ /* 0x002fe40000000000 */
[----:B--2---:R2:W-:Y:S01]  /*0c10*/  @P1 STS [R13+0x4], R12 ;  /* 0x0000040c0d001388 */ /* 0x0045e20000000800 */
[----:B------:R-:W-:Y:S05]  /*0c20*/  @P1 BRA `(.L_x_19) ;  /* 0x0000000000241947 */ /* 0x000fea0003800000 */
[----:B--2---:R-:W-:Y:S04]  /*0c30*/  LDS R12, [R9] ;  /* 0x00000000090c7984 */ /* 0x004fe80000000800 */
[----:B------:R-:W1:Y:S02]  /*0c40*/  LDS R17, [R14] ;  /* 0x000000000e117984 */ /* 0x000e640000000800 */
[----:B-1----:R-:W-:-:S13]  /*0c50*/  ISETP.GE.AND P1, PT, R12, R17, PT ;  /* 0x000000110c00720c */ /* 0x002fda0003f26270 */
[----:B------:R3:W-:Y:S01]  /*0c60*/  @P1 STS [R13+0x4], R17 ;  /* 0x000004110d001388 */ /* 0x0007e20000000800 */
[----:B------:R-:W-:Y:S01]  /*0c70*/  @P1 VIADD R22, R22, 0x4 ;  /* 0x0000000416161836 */ /* 0x000fe20000000000 */
[----:B------:R-:W-:Y:S01]  /*0c80*/  @!P1 IADD3 R15, PT, PT, R15, 0x4, RZ ;  /* 0x000000040f0f9810 */ /* 0x000fe20007ffe0ff */
[----:B------:R-:W-:Y:S01]  /*0c90*/  @P1 VIADD R14, R14, 0x4 ;  /* 0x000000040e0e1836 */ /* 0x000fe20000000000 */
[----:B------:R3:W-:Y:S01]  /*0ca0*/  @!P1 STS [R13+0x4], R12 ;  /* 0x0000040c0d009388 */ /* 0x0007e20000000800 */
[----:B------:R-:W-:-:S07]  /*0cb0*/  @!P1 VIADD R9, R9, 0x4 ;  /* 0x0000000409099836 */ /* 0x000fce0000000000 */
.L_x_19:
[----:B------:R-:W-:Y:S05]  /*0cc0*/  BSYNC.RECONVERGENT B2 ;  /* 0x0000000000027941 */ /* 0x000fea0003800200 */
.L_x_18:
[----:B------:R-:W-:Y:S05]  /*0cd0*/  @!P0 BRA `(.L_x_17) ;  /* 0x0000000000348947 */ /* 0x000fea0003800000 */
[----:B------:R-:W-:-:S13]  /*0ce0*/  ISETP.GE.U32.AND P0, PT, R15, R10, PT ;  /* 0x0000000a0f00720c */ /* 0x000fda0003f06070 */
[----:B------:R-:W4:Y:S04]  /*0cf0*/  @P0 LDS R10, [R14] ;  /* 0x000000000e0a0984 */ /* 0x000f280000000800 */
[----:B----4-:R4:W-:Y:S01]  /*0d00*/  @P0 STS [R13+0x8], R10 ;  /* 0x0000080a0d000388 */ /* 0x0109e20000000800 */
[----:B------:R-:W-:Y:S05]  /*0d10*/  @P0 BRA `(.L_x_17) ;  /* 0x0000000000240947 */ /* 0x000fea0003800000 */
[----:B------:R-:W-:-:S13]  /*0d20*/  ISETP.GE.U32.AND P0, PT, R22, R11, PT ;  /* 0x0000000b1600720c */ /* 0x000fda0003f06070 */
[----:B----4-:R-:W4:Y:S04]  /*0d30*/  @P0 LDS R10, [R9] ;  /* 0x00000000090a0984 */ /* 0x010f280000000800 */
[----:B----4-:R4:W-:Y:S01]  /*0d40*/  @P0 STS [R13+0x8], R10 ;  /* 0x0000080a0d000388 */ /* 0x0109e20000000800 */
[----:B------:R-:W-:Y:S05]  /*0d50*/  @P0 BRA `(.L_x_17) ;  /* 0x0000000000140947 */ /* 0x000fea0003800000 */
[----:B----4-:R-:W-:Y:S04]  /*0d60*/  LDS R10, [R9] ;  /* 0x00000000090a7984 */ /* 0x010fe80000000800 */
[----:B------:R-:W4:Y:S02]  /*0d70*/  LDS R14, [R14] ;  /* 0x000000000e0e7984 */ /* 0x000f240000000800 */
[----:B----4-:R-:W-:-:S13]  /*0d80*/  ISETP.GE.AND P0, PT, R10, R14, PT ;  /* 0x0000000e0a00720c */ /* 0x010fda0003f06270 */
[----:B------:R4:W-:Y:S04]  /*0d90*/  @P0 STS [R13+0x8], R14 ;  /* 0x0000080e0d000388 */ /* 0x0009e80000000800 */
[----:B------:R4:W-:Y:S02]  /*0da0*/  @!P0 STS [R13+0x8], R10 ;  /* 0x0000080a0d008388 */ /* 0x0009e40000000800 */
.L_x_17:
[----:B------:R-:W-:Y:S05]  /*0db0*/  BSYNC.RECONVERGENT B1 ;  /* 0x0000000000017941 */ /* 0x000fea0003800200 */
.L_x_14:
[----:B------:R-:W-:Y:S01]  /*0dc0*/  ISETP.GE.AND P0, PT, R7, 0x4, PT ;  /* 0x000000040700780c */ /* 0x000fe20003f06270 */
[----:B------:R-:W-:-:S12]  /*0dd0*/  IMAD.MOV.U32 R9, RZ, RZ, RZ ;  /* 0x000000ffff097224 */ /* 0x000fd800078e00ff */
[----:B------:R-:W-:Y:S05]  /*0de0*/  @!P0 BRA `(.L_x_20) ;  /* 0x0000000400548947 */ /* 0x000fea0003800000 */
[----:B------:R-:W-:Y:S01]  /*0df0*/  LOP3.LUT R9, R8, 0x7ffffffc, RZ, 0xc0, !PT ;  /* 0x7ffffffc08097812 */ /* 0x000fe200078ec0ff */
[----:B------:R-:W-:-:S03]  /*0e00*/  IMAD.MOV.U32 R11, RZ, RZ, RZ ;  /* 0x000000ffff0b7224 */ /* 0x000fc600078e00ff */
[----:B------:R-:W-:-:S13]  /*0e10*/  ISETP.GT.AND P0, PT, R9, RZ, PT ;  /* 0x000000ff0900720c */ /* 0x000fda0003f04270 */
[----:B------:R-:W-:Y:S05]  /*0e20*/  @!P0 BRA `(.L_x_21) ;  /* 0x0000000400108947 */ /* 0x000fea0003800000 */
[----:B------:R-:W-:Y:S02]  /*0e30*/  IADD3 R8, PT, PT, R9, -R11, RZ ;  /* 0x8000000b09087210 */ /* 0x000fe40007ffe0ff */
[----:B------:R-:W-:Y:S02]  /*0e40*/  PLOP3.LUT P0, PT, PT, PT, PT, 0x80, 0x8 ;  /* 0x000000000008781c */ /* 0x000fe40003f0f070 */
[----:B------:R-:W-:-:S13]  /*0e50*/  ISETP.GT.AND P1, PT, R8, 0xc, PT ;  /* 0x0000000c0800780c */ /* 0x000fda0003f24270 */
[----:B------:R-:W-:Y:S05]  /*0e60*/  @!P1 BRA `(.L_x_22) ;  /* 0x00000000009c9947 */ /* 0x000fea0003800000 */
[----:B------:R-:W-:Y:S01]  /*0e70*/  PLOP3.LUT P0, PT, PT, PT, PT, 0x8, 0x80 ;  /* 0x000000000080781c */ /* 0x000fe20003f0e170 */
[----:B------:R-:W-:-:S12]  /*0e80*/  VIADD R8, R9, 0xfffffff4 ;  /* 0xfffffff409087836 */ /* 0x000fd80000000000 */
.L_x_23:
[C---:B-123--:R-:W-:Y:S02]  /*0e90*/  IMAD R12, R11.reuse, 0x4, R16 ;  /* 0x000000040b0c7824 */ /* 0x04efe400078e0210 */
[C---:B0---4-:R-:W-:Y:S01]  /*0ea0*/  IMAD R10, R11.reuse, 0x4, R6 ;  /* 0x000000040b0a7824 */ /* 0x051fe200078e0206 */
[----:B------:R-:W-:Y:S02]  /*0eb0*/  IADD3 R11, PT, PT, R11, 0x10, RZ ;  /* 0x000000100b0b7810 */ /* 0x000fe40007ffe0ff */
[----:B0-----:R-:W0:Y:S02]  /*0ec0*/  LDS R13, [R12] ;  /* 0x000000000c0d7984 */ /* 0x001e240000000800 */
[----:B------:R-:W-:Y:S02]  /*0ed0*/  ISETP.GE.AND P1, PT, R11, R8, PT ;  /* 0x000000080b00720c */ /* 0x000fe40003f26270 */
[----:B0-----:R-:W-:Y:S04]  /*0ee0*/  STS [R10], R13 ;  /* 0x0000000d0a007388 */ /* 0x001fe80000000800 */
[----:B------:R-:W0:Y:S04]  /*0ef0*/  LDS R15, [R12+0x4] ;  /* 0x000004000c0f7984 */ /* 0x000e280000000800 */
[----:B0-----:R-:W-:Y:S04]  /*0f00*/  STS [R10+0x4], R15 ;  /* 0x0000040f0a007388 */ /* 0x001fe80000000800 */
        /* <DEDUP_REMOVED lines=27> */
[----:B0-----:R0:W-:Y:S01]  /*10c0*/  STS [R10+0x3c], R19 ;  /* 0x00003c130a007388 */ /* 0x0011e20000000800 */
[----:B------:R-:W-:Y:S05]  /*10d0*/  @!P1 BRA `(.L_x_23) ;  /* 0xfffffffc006c9947 */ /* 0x000fea000383ffff */
.L_x_22:
[----:B------:R-:W-:-:S05]  /*10e0*/  IMAD.IADD R8, R9, 0x1, -R11 ;  /* 0x0000000109087824 */ /* 0x000fca00078e0a0b */
[----:B------:R-:W-:-:S13]  /*10f0*/  ISETP.GT.AND P1, PT, R8, 0x4, PT ;  /* 0x000000040800780c */ /* 0x000fda0003f24270 */
[----:B------:R-:W-:Y:S05]  /*1100*/  @!P1 BRA `(.L_x_24) ;  /* 0x0000000000509947 */ /* 0x000fea0003800000 */
[C---:B------:R-:W-:Y:S01]  /*1110*/  IMAD R8, R11.reuse, 0x4, R16 ;  /* 0x000000040b087824 */ /* 0x040fe200078e0210 */
[C---:B01234-:R-:W-:Y:S01]  /*1120*/  LEA R13, R11.reuse, R6, 0x2 ;  /* 0x000000060b0d7211 */ /* 0x05ffe200078e10ff */
[----:B------:R-:W-:Y:S01]  /*1130*/  VIADD R11, R11, 0x8 ;  /* 0x000000080b0b7836 */ /* 0x000fe20000000000 */
[----:B------:R-:W-:Y:S02]  /*1140*/  PLOP3.LUT P0, PT, PT, PT, PT, 0x8, 0x80 ;  /* 0x000000000080781c */ /* 0x000fe40003f0e170 */
[----:B------:R-:W0:Y:S04]  /*1150*/  LDS R10, [R8] ;  /* 0x00000000080a7984 */ /* 0x000e280000000800 */
        /* <DEDUP_REMOVED lines=14> */
[----:B0-----:R0:W-:Y:S02]  /*1240*/  STS [R13+0x1c], R12 ;  /* 0x00001c0c0d007388 */ /* 0x0011e40000000800 */
.L_x_24:
[----:B------:R-:W-:-:S13]  /*1250*/  ISETP.NE.OR P0, PT, R11, R9, P0 ;  /* 0x000000090b00720c */ /* 0x000fda0000705670 */
[----:B------:R-:W-:Y:S05]  /*1260*/  @!P0 BRA `(.L_x_20) ;  /* 0x0000000000348947 */ /* 0x000fea0003800000 */
.L_x_21:
[C---:B----4-:R-:W-:Y:S01]  /*1270*/  IMAD R14, R11.reuse, 0x4, R16 ;  /* 0x000000040b0e7824 */ /* 0x050fe200078e0210 */
[C---:B0-----:R-:W-:Y:S01]  /*1280*/  LEA R15, R11.reuse, R6, 0x2 ;  /* 0x000000060b0f7211 */ /* 0x041fe200078e10ff */
[----:B------:R-:W-:-:S03]  /*1290*/  VIADD R11, R11, 0x4 ;  /* 0x000000040b0b7836 */ /* 0x000fc60000000000 */
[----:B------:R-:W4:Y:S02]  /*12a0*/  LDS R8, [R14] ;  /* 0x000000000e087984 */ /* 0x000f240000000800 */
[----:B------:R-:W-:Y:S02]  /*12b0*/  ISETP.NE.AND P0, PT, R11, R9, PT ;  /* 0x000000090b00720c */ /* 0x000fe40003f05270 */
[----:B----4-:R-:W-:Y:S04]  /*12c0*/  STS [R15], R8 ;  /* 0x000000080f007388 */ /* 0x010fe80000000800 */
[----:B0-----:R-:W0:Y:S04]  /*12d0*/  LDS R10, [R14+0x4] ;  /* 0x000004000e0a7984 */ /* 0x001e280000000800 */
[----:B0-----:R-:W-:Y:S04]  /*12e0*/  STS [R15+0x4], R10 ;  /* 0x0000040a0f007388 */ /* 0x001fe80000000800 */
[----:B-123--:R-:W0:Y:S04]  /*12f0*/  LDS R12, [R14+0x8] ;  /* 0x000008000e0c7984 */ /* 0x00ee280000000800 */
[----:B0-----:R-:W-:Y:S04]  /*1300*/  STS [R15+0x8], R12 ;  /* 0x0000080c0f007388 */ /* 0x001fe80000000800 */
[----:B------:R-:W0:Y:S04]  /*1310*/  LDS R13, [R14+0xc] ;  /* 0x00000c000e0d7984 */ /* 0x000e280000000800 */
[----:B0-----:R0:W-:Y:S01]  /*1320*/  STS [R15+0xc], R13 ;  /* 0x00000c0d0f007388 */ /* 0x0011e20000000800 */
[----:B------:R-:W-:Y:S05]  /*1330*/  @P0 BRA `(.L_x_21) ;  /* 0xfffffffc00cc0947 */ /* 0x000fea000383ffff */
.L_x_20:
[----:B------:R-:W-:-:S13]  /*1340*/  ISETP.NE.AND P0, PT, R18, RZ, PT ;  /* 0x000000ff1200720c */ /* 0x000fda0003f05270 */
[----:B------:R-:W-:Y:S05]  /*1350*/  @!P0 BRA `(.L_x_1) ;  /* 0x00000000002c8947 */ /* 0x000fea0003800000 */
[C---:B------:R-:W-:Y:S01]  /*1360*/  IMAD R16, R9.reuse, 0x4, R16 ;  /* 0x0000000409107824 */ /* 0x040fe200078e0210 */
[----:B------:R-:W-:Y:S02]  /*1370*/  LEA R9, R9, R6, 0x2 ;  /* 0x0000000609097211 */ /* 0x000fe400078e10ff */
[----:B------:R-:W-:Y:S02]  /*1380*/  ISETP.NE.AND P0, PT, R18, 0x1, PT ;  /* 0x000000011200780c */ /* 0x000fe40003f05270 */
[----:B------:R-:W5:Y:S04]  /*1390*/  LDS R8, [R16] ;  /* 0x0000000010087984 */ /* 0x000f680000000800 */
[----:B-----5:R0:W-:Y:S07]  /*13a0*/  STS [R9], R8 ;  /* 0x0000000809007388 */ /* 0x0201ee0000000800 */
[----:B------:R-:W-:Y:S05]  /*13b0*/  @!P0 BRA `(.L_x_1) ;  /* 0x0000000000148947 */ /* 0x000fea0003800000 */
[----:B------:R-:W5:Y:S01]  /*13c0*/  LDS R6, [R16+0x4] ;  /* 0x0000040010067984 */ /* 0x000f620000000800 */
[----:B------:R-:W-:-:S03]  /*13d0*/  ISETP.NE.AND P0, PT, R18, 0x2, PT ;  /* 0x000000021200780c */ /* 0x000fc60003f05270 */
[----:B-----5:R-:W-:Y:S10]  /*13e0*/  STS [R9+0x4], R6 ;  /* 0x0000040609007388 */ /* 0x020ff40000000800 */
[----:B0-----:R-:W0:Y:S04]  /*13f0*/  @P0 LDS R8, [R16+0x8] ;  /* 0x0000080010080984 */ /* 0x001e280000000800 */
[----:B0-----:R0:W-:Y:S02]  /*1400*/  @P0 STS [R9+0x8], R8 ;  /* 0x0000080809000388 */ /* 0x0011e40000000800 */
.L_x_1:
[----:B------:R-:W-:Y:S05]  /*1410*/  BSYNC.RECONVERGENT B0 ;  /* 0x0000000000007941 */ /* 0x000fea0003800200 */
.L_x_0:
[----:B------:R-:W-:Y:S01]  /*1420*/  BAR.SYNC.DEFER_BLOCKING 0x0 ;  /* 0x0000000000007b1d */ /* 0x000fe20000010000 */
[C---:B------:R-:W-:Y:S01]  /*1430*/  ISETP.GT.U32.AND P0, PT, R7.reuse, UR7, PT ;  /* 0x0000000707007c0c */ /* 0x040fe2000bf04070 */
[----:B------:R-:W-:Y:S01]  /*1440*/  USHF.R.U32.HI UR5, URZ, 0x1, UR5 ;  /* 0x00000001ff057899 */ /* 0x000fe20008011605 */
[----:B------:R-:W-:-:S11]  /*1450*/  IMAD.SHL.U32 R7, R7, 0x2, RZ ;  /* 0x0000000207077824 */ /* 0x000fd600078e00ff */
[----:B------:R-:W-:Y:S05]  /*1460*/  @!P0 BRA `(.L_x_25) ;  /* 0xffffffec00348947 */ /* 0x000fea000383ffff */
[----:B0-----:R-:W0:Y:S04]  /*1470*/  LDS.64 R4, [R4] ;  /* 0x0000000004047984 */ /* 0x001e280000000a00 */
[----:B0-----:R-:W-:Y:S04]  /*1480*/  STG.E desc[UR10][R2.64], R4 ;  /* 0x0000000402007986 */ /* 0x001fe8000c10190a */
[----:B------:R-:W-:Y:S01]  /*1490*/  STG.E desc[UR10][R2.64+0x4], R5 ;  /* 0x0000040502007986 */ /* 0x000fe2000c10190a */
[----:B------:R-:W-:Y:S05]  /*14a0*/  EXIT ;  /* 0x000000000000794d */ /* 0x000fea0003800000 */
.L_x_26:
[----:B------:R-:W-:-:S00]  /*14b0*/  BRA `(.L_x_26) ;  /* 0xfffffffc00fc7947 */ /* 0x000fc0000383ffff */
[----:B------:R-:W-:-:S00]  /*14c0*/  NOP ;  /* 0x0000000000007918 */ /* 0x000fc00000000000 */
        /* <DEDUP_REMOVED lines=11> */
.L_x_27:


//--------------------- .nv.shared._Z6kernelPi    --------------------------
	.section	.nv.shared._Z6kernelPi,"aw",@nobits
	.sectionflags	@""
	.align	4
.nv.shared._Z6kernelPi:
	.zero		9216


//--------------------- .nv.shared.reserved.0     --------------------------
	.section	.nv.shared.reserved.0,"aw",@nobits
	.weak		__nv_reservedSMEM_offset_0_alias
	.size		__nv_reservedSMEM_offset_0_alias, 0, 64
	.other		__nv_reservedSMEM_offset_0_alias,@"STO_CUDA_RESERVED_SHARED STV_DEFAULT"
__nv_reservedSMEM_offset_0_alias:
	.zero		0
	.zero		64


//--------------------- .nv.constant0._Z6kernelPi --------------------------
	.section	.nv.constant0._Z6kernelPi,"a",@progbits
	.sectionflags	@""
	.align	4
.nv.constant0._Z6kernelPi:
	.zero		904


//--------------------- SYMBOLS --------------------------

	.type		.nv.reservedSmem.offset0,@object
	.size		.nv.reservedSmem.offset0,0x4
	.type		.nv.reservedSmem.cap,@object
	.size		.nv.reservedSmem.cap,0x4
